//
// Generated by NVIDIA NVVM Compiler
//
// Compiler Build ID: CL-36424714
// Cuda compilation tools, release 13.0, V13.0.88
// Based on NVVM 20.0.0
//

.version 9.0
.target sm_100
.address_size 64

	// .globl	_Z12blockShufflePiS_S_
// _ZZ12blockShufflePiS_S_E9shuf_temp has been demoted
.global .align 1 .b8 _ZN34_INTERNAL_63cf9f5a_4_k_cu_606e82774cuda3std3__45__cpo5beginE[1];
.global .align 1 .b8 _ZN34_INTERNAL_63cf9f5a_4_k_cu_606e82774cuda3std3__45__cpo3endE[1];
.global .align 1 .b8 _ZN34_INTERNAL_63cf9f5a_4_k_cu_606e82774cuda3std3__45__cpo6cbeginE[1];
.global .align 1 .b8 _ZN34_INTERNAL_63cf9f5a_4_k_cu_606e82774cuda3std3__45__cpo4cendE[1];
.global .align 1 .b8 _ZN34_INTERNAL_63cf9f5a_4_k_cu_606e82774cuda3std3__45__cpo6rbeginE[1];
.global .align 1 .b8 _ZN34_INTERNAL_63cf9f5a_4_k_cu_606e82774cuda3std3__45__cpo4rendE[1];
.global .align 1 .b8 _ZN34_INTERNAL_63cf9f5a_4_k_cu_606e82774cuda3std3__45__cpo7crbeginE[1];
.global .align 1 .b8 _ZN34_INTERNAL_63cf9f5a_4_k_cu_606e82774cuda3std3__45__cpo5crendE[1];
.global .align 1 .b8 _ZN34_INTERNAL_63cf9f5a_4_k_cu_606e82774cuda3std3__436_GLOBAL__N__63cf9f5a_4_k_cu_606e82776ignoreE[1];
.global .align 1 .b8 _ZN34_INTERNAL_63cf9f5a_4_k_cu_606e82774cuda3std3__419piecewise_constructE[1];
.global .align 1 .b8 _ZN34_INTERNAL_63cf9f5a_4_k_cu_606e82774cuda3std3__48in_placeE[1];
.global .align 1 .b8 _ZN34_INTERNAL_63cf9f5a_4_k_cu_606e82774cuda3std3__420unreachable_sentinelE[1];
.global .align 1 .b8 _ZN34_INTERNAL_63cf9f5a_4_k_cu_606e82774cuda3std3__47nulloptE[1];
.global .align 1 .b8 _ZN34_INTERNAL_63cf9f5a_4_k_cu_606e82774cuda3std3__48unexpectE[1];
.global .align 1 .b8 _ZN34_INTERNAL_63cf9f5a_4_k_cu_606e82774cuda3std6ranges3__45__cpo4swapE[1];
.global .align 1 .b8 _ZN34_INTERNAL_63cf9f5a_4_k_cu_606e82774cuda3std6ranges3__45__cpo9iter_moveE[1];
.global .align 1 .b8 _ZN34_INTERNAL_63cf9f5a_4_k_cu_606e82774cuda3std6ranges3__45__cpo5beginE[1];
.global .align 1 .b8 _ZN34_INTERNAL_63cf9f5a_4_k_cu_606e82774cuda3std6ranges3__45__cpo3endE[1];
.global .align 1 .b8 _ZN34_INTERNAL_63cf9f5a_4_k_cu_606e82774cuda3std6ranges3__45__cpo6cbeginE[1];
.global .align 1 .b8 _ZN34_INTERNAL_63cf9f5a_4_k_cu_606e82774cuda3std6ranges3__45__cpo4cendE[1];
.global .align 1 .b8 _ZN34_INTERNAL_63cf9f5a_4_k_cu_606e82774cuda3std6ranges3__45__cpo7advanceE[1];
.global .align 1 .b8 _ZN34_INTERNAL_63cf9f5a_4_k_cu_606e82774cuda3std6ranges3__45__cpo9iter_swapE[1];
.global .align 1 .b8 _ZN34_INTERNAL_63cf9f5a_4_k_cu_606e82774cuda3std6ranges3__45__cpo4nextE[1];
.global .align 1 .b8 _ZN34_INTERNAL_63cf9f5a_4_k_cu_606e82774cuda3std6ranges3__45__cpo4prevE[1];
.global .align 1 .b8 _ZN34_INTERNAL_63cf9f5a_4_k_cu_606e82774cuda3std6ranges3__45__cpo4dataE[1];
.global .align 1 .b8 _ZN34_INTERNAL_63cf9f5a_4_k_cu_606e82774cuda3std6ranges3__45__cpo5cdataE[1];
.global .align 1 .b8 _ZN34_INTERNAL_63cf9f5a_4_k_cu_606e82774cuda3std6ranges3__45__cpo4sizeE[1];
.global .align 1 .b8 _ZN34_INTERNAL_63cf9f5a_4_k_cu_606e82774cuda3std6ranges3__45__cpo5ssizeE[1];
.global .align 1 .b8 _ZN34_INTERNAL_63cf9f5a_4_k_cu_606e82774cuda3std6ranges3__45__cpo8distanceE[1];
.global .align 1 .b8 _ZN34_INTERNAL_63cf9f5a_4_k_cu_606e82776thrust24THRUST_300001_SM_1000_NS6system6detail10sequential3seqE[1];
.global .align 1 .b8 _ZN34_INTERNAL_63cf9f5a_4_k_cu_606e82776thrust24THRUST_300001_SM_1000_NS12placeholders2_1E[1];
.global .align 1 .b8 _ZN34_INTERNAL_63cf9f5a_4_k_cu_606e82776thrust24THRUST_300001_SM_1000_NS12placeholders2_2E[1];
.global .align 1 .b8 _ZN34_INTERNAL_63cf9f5a_4_k_cu_606e82776thrust24THRUST_300001_SM_1000_NS12placeholders2_3E[1];
.global .align 1 .b8 _ZN34_INTERNAL_63cf9f5a_4_k_cu_606e82776thrust24THRUST_300001_SM_1000_NS12placeholders2_4E[1];
.global .align 1 .b8 _ZN34_INTERNAL_63cf9f5a_4_k_cu_606e82776thrust24THRUST_300001_SM_1000_NS12placeholders2_5E[1];
.global .align 1 .b8 _ZN34_INTERNAL_63cf9f5a_4_k_cu_606e82776thrust24THRUST_300001_SM_1000_NS12placeholders2_6E[1];
.global .align 1 .b8 _ZN34_INTERNAL_63cf9f5a_4_k_cu_606e82776thrust24THRUST_300001_SM_1000_NS12placeholders2_7E[1];
.global .align 1 .b8 _ZN34_INTERNAL_63cf9f5a_4_k_cu_606e82776thrust24THRUST_300001_SM_1000_NS12placeholders2_8E[1];
.global .align 1 .b8 _ZN34_INTERNAL_63cf9f5a_4_k_cu_606e82776thrust24THRUST_300001_SM_1000_NS12placeholders2_9E[1];
.global .align 1 .b8 _ZN34_INTERNAL_63cf9f5a_4_k_cu_606e82776thrust24THRUST_300001_SM_1000_NS12placeholders3_10E[1];

.visible .entry _Z12blockShufflePiS_S_(
	.param .u64 .ptr .align 1 _Z12blockShufflePiS_S__param_0,
	.param .u64 .ptr .align 1 _Z12blockShufflePiS_S__param_1,
	.param .u64 .ptr .align 1 _Z12blockShufflePiS_S__param_2
)
{
	.reg .pred 	%p<4>;
	.reg .b32 	%r<30>;
	.reg .b64 	%rd<21>;
	// demoted variable
	.shared .align 4 .b8 _ZZ12blockShufflePiS_S_E9shuf_temp[128];
	ld.param.u64 	%rd4, [_Z12blockShufflePiS_S__param_0];
	ld.param.u64 	%rd2, [_Z12blockShufflePiS_S__param_1];
	ld.param.u64 	%rd3, [_Z12blockShufflePiS_S__param_2];
	cvta.to.global.u64 	%rd5, %rd4;
	mov.u32 	%r14, %ctaid.x;
	mov.u32 	%r15, %ntid.x;
	mov.u32 	%r16, %ntid.y;
	mul.lo.s32 	%r17, %r15, %r14;
	mul.lo.s32 	%r18, %r17, %r16;
	shl.b32 	%r1, %r18, 1;
	mul.wide.s32 	%rd6, %r1, 4;
	add.s64 	%rd1, %rd5, %rd6;
	add.s64 	%rd7, %rd4, %rd6;
	mov.u32 	%r19, %tid.y;
	shl.b32 	%r20, %r19, 3;
	mov.u32 	%r21, %tid.x;
	add.s32 	%r2, %r20, %r21;
	and.b64  	%rd8, %rd7, 7;
	setp.ne.s64 	%p1, %rd8, 0;
	@%p1 bra 	$L__BB0_2;
	mul.wide.u32 	%rd11, %r2, 8;
	add.s64 	%rd12, %rd1, %rd11;
	ld.global.v2.u32 	{%r26, %r27}, [%rd12];
	bra.uni 	$L__BB0_3;
$L__BB0_2:
	shl.b32 	%r22, %r2, 1;
	mul.wide.u32 	%rd9, %r22, 4;
	add.s64 	%rd10, %rd1, %rd9;
	ld.global.u32 	%r26, [%rd10];
	ld.global.u32 	%r27, [%rd10+4];
$L__BB0_3:
	shl.b32 	%r23, %r2, 2;
	mov.u32 	%r24, _ZZ12blockShufflePiS_S_E9shuf_temp;
	add.s32 	%r9, %r24, %r23;
	st.shared.u32 	[%r9], %r26;
	bar.sync 	0;
	setp.gt.u32 	%p2, %r2, 29;
	mov.u32 	%r28, %r26;
	@%p2 bra 	$L__BB0_5;
	ld.shared.u32 	%r28, [%r9+8];
$L__BB0_5:
	bar.sync 	0;
	st.shared.u32 	[%r9], %r27;
	bar.sync 	0;
	setp.eq.s32 	%p3, %r2, 0;
	mov.b32 	%r29, 111;
	@%p3 bra 	$L__BB0_7;
	ld.shared.u32 	%r29, [%r9+-4];
$L__BB0_7:
	cvta.to.global.u64 	%rd13, %rd3;
	cvta.to.global.u64 	%rd14, %rd2;
	add.s64 	%rd16, %rd14, %rd6;
	mul.wide.u32 	%rd17, %r2, 8;
	add.s64 	%rd18, %rd16, %rd17;
	st.global.v2.u32 	[%rd18], {%r28, %r27};
	add.s64 	%rd19, %rd13, %rd6;
	add.s64 	%rd20, %rd19, %rd17;
	st.global.v2.u32 	[%rd20], {%r29, %r26};
	ret;

}
	// .globl	_ZN3cub18CUB_300001_SM_10006detail11EmptyKernelIvEEvv
.visible .entry _ZN3cub18CUB_300001_SM_10006detail11EmptyKernelIvEEvv()
{


	ret;

}


// ===== COMPILED SASS (sm_100) =====

	.target	sm_100

	.elftype	@"ET_EXEC"


//--------------------- .note.nv.tkinfo           --------------------------
	.section	.note.nv.tkinfo,"",@"SHT_NOTE"
	.sectionflags	@"SHF_NOTE_NV_TKINFO"
	.tkinfo
        /*0018*/ 	.word	0x00000002
        /*0030*/ 	.string	""
        /*0030*/ 	.string	"ptxas"
        /*0030*/ 	.string	"Cuda compilation tools, release 13.0, V13.0.88"
        /*0030*/ 	.string	"Build cuda_13.0.r13.0/compiler.36424714_0"
        /*0030*/ 	.string	"-arch sm_100 -m 64 "



//--------------------- .note.nv.cuinfo           --------------------------
	.section	.note.nv.cuinfo,"",@"SHT_NOTE"
	.sectionflags	@"SHF_NOTE_NV_CUINFO"
        /*0018*/ 	.short	0x0002
        /*001a*/ 	.short	0x0064
        /*001c*/ 	.short	0x0082
	.zero		2


//--------------------- .nv.info                  --------------------------
	.section	.nv.info,"",@"SHT_CUDA_INFO"
	.align	4


	//----- nvinfo : EIATTR_REGCOUNT
	.align		4
        /*0000*/ 	.byte	0x04, 0x2f
        /*0002*/ 	.short	(.L_41 - .L_40)
	.align		4
.L_40:
        /*0004*/ 	.word	index@(_Z12blockShufflePiS_S_)
        /*0008*/ 	.word	0x00000010


	//----- nvinfo : EIATTR_FRAME_SIZE
	.align		4
.L_41:
        /*000c*/ 	.byte	0x04, 0x11
        /*000e*/ 	.short	(.L_43 - .L_42)
	.align		4
.L_42:
        /*0010*/ 	.word	index@(_Z12blockShufflePiS_S_)
        /*0014*/ 	.word	0x00000000


	//----- nvinfo : EIATTR_REGCOUNT
	.align		4
.L_43:
        /*0018*/ 	.byte	0x04, 0x2f
        /*001a*/ 	.short	(.L_45 - .L_44)
	.align		4
.L_44:
        /*001c*/ 	.word	index@(_ZN3cub18CUB_300001_SM_10006detail11EmptyKernelIvEEvv)
        /*0020*/ 	.word	0x00000004


	//----- nvinfo : EIATTR_FRAME_SIZE
	.align		4
.L_45:
        /*0024*/ 	.byte	0x04, 0x11
        /*0026*/ 	.short	(.L_47 - .L_46)
	.align		4
.L_46:
        /*0028*/ 	.word	index@(_ZN3cub18CUB_300001_SM_10006detail11EmptyKernelIvEEvv)
        /*002c*/ 	.word	0x00000000


	//----- nvinfo : EIATTR_MIN_STACK_SIZE
	.align		4
.L_47:
        /*0030*/ 	.byte	0x04, 0x12
        /*0032*/ 	.short	(.L_49 - .L_48)
	.align		4
.L_48:
        /*0034*/ 	.word	index@(_ZN3cub18CUB_300001_SM_10006detail11EmptyKernelIvEEvv)
        /*0038*/ 	.word	0x00000000


	//----- nvinfo : EIATTR_MIN_STACK_SIZE
	.align		4
.L_49:
        /*003c*/ 	.byte	0x04, 0x12
        /*003e*/ 	.short	(.L_51 - .L_50)
	.align		4
.L_50:
        /*0040*/ 	.word	index@(_Z12blockShufflePiS_S_)
        /*0044*/ 	.word	0x00000000
.L_51:


//--------------------- .nv.compat                --------------------------
	.section	.nv.compat,"",@"SHT_CUDA_COMPAT_INFO"
	.align	4
        /*0000*/ 	.byte	0x02, 0x09, 0x00, 0x00, 0x02, 0x02, 0x01, 0x00, 0x02, 0x05, 0x05, 0x00, 0x03, 0x07, 0x01, 0x01
        /*0010*/ 	.byte	0x02, 0x03, 0x00, 0x00, 0x02, 0x06, 0x01, 0x00, 0x04, 0x0b, 0x08, 0x00, 0x09, 0x00, 0x00, 0x00
        /*0020*/ 	.byte	0x00, 0x00, 0x00, 0x00


//--------------------- .nv.info._ZN3cub18CUB_300001_SM_10006detail11EmptyKernelIvEEvv --------------------------
	.section	.nv.info._ZN3cub18CUB_300001_SM_10006detail11EmptyKernelIvEEvv,"",@"SHT_CUDA_INFO"
	.sectionflags	@""
	.align	4


	//----- nvinfo : EIATTR_CUDA_API_VERSION
	.align		4
        /*0000*/ 	.byte	0x04, 0x37
        /*0002*/ 	.short	(.L_53 - .L_52)
.L_52:
        /*0004*/ 	.word	0x00000082


	//----- nvinfo : EIATTR_SPARSE_MMA_MASK
	.align		4
.L_53:
        /*0008*/ 	.byte	0x03, 0x50
        /*000a*/ 	.short	0x0000


	//----- nvinfo : EIATTR_MAXREG_COUNT
	.align		4
        /*000c*/ 	.byte	0x03, 0x1b
        /*000e*/ 	.short	0x00ff


	//----- nvinfo : EIATTR_MERCURY_ISA_VERSION
	.align		4
        /*0010*/ 	.byte	0x03, 0x5f
        /*0012*/ 	.short	0x0101


	//----- nvinfo : EIATTR_VRC_CTA_INIT_COUNT
	.align		4
        /*0014*/ 	.byte	0x02, 0x4a
	.zero		1
	.zero		1


	//----- nvinfo : EIATTR_EXIT_INSTR_OFFSETS
	.align		4
        /*0018*/ 	.byte	0x04, 0x1c
        /*001a*/ 	.short	(.L_55 - .L_54)


	//   ....[0]....
.L_54:
        /*001c*/ 	.word	0x00000010


	//----- nvinfo : EIATTR_SW_WAR
	.align		4
.L_55:
        /*0020*/ 	.byte	0x04, 0x36
        /*0022*/ 	.short	(.L_57 - .L_56)
.L_56:
        /*0024*/ 	.word	0x00000008
.L_57:


//--------------------- .nv.info._Z12blockShufflePiS_S_ --------------------------
	.section	.nv.info._Z12blockShufflePiS_S_,"",@"SHT_CUDA_INFO"
	.sectionflags	@""
	.align	4


	//----- nvinfo : EIATTR_CUDA_API_VERSION
	.align		4
        /*0000*/ 	.byte	0x04, 0x37
        /*0002*/ 	.short	(.L_59 - .L_58)
.L_58:
        /*0004*/ 	.word	0x00000082


	//----- nvinfo : EIATTR_KPARAM_INFO
	.align		4
.L_59:
        /*0008*/ 	.byte	0x04, 0x17
        /*000a*/ 	.short	(.L_61 - .L_60)
.L_60:
        /*000c*/ 	.word	0x00000000
        /*0010*/ 	.short	0x0002
        /*0012*/ 	.short	0x0010
        /*0014*/ 	.byte	0x00, 0xf5, 0x21, 0x00


	//----- nvinfo : EIATTR_KPARAM_INFO
	.align		4
.L_61:
        /*0018*/ 	.byte	0x04, 0x17
        /*001a*/ 	.short	(.L_63 - .L_62)
.L_62:
        /*001c*/ 	.word	0x00000000
        /*0020*/ 	.short	0x0001
        /*0022*/ 	.short	0x0008
        /*0024*/ 	.byte	0x00, 0xf5, 0x21, 0x00


	//----- nvinfo : EIATTR_KPARAM_INFO
	.align		4
.L_63:
        /*0028*/ 	.byte	0x04, 0x17
        /*002a*/ 	.short	(.L_65 - .L_64)
.L_64:
        /*002c*/ 	.word	0x00000000
        /*0030*/ 	.short	0x0000
        /*0032*/ 	.short	0x0000
        /*0034*/ 	.byte	0x00, 0xf5, 0x21, 0x00


	//----- nvinfo : EIATTR_SPARSE_MMA_MASK
	.align		4
.L_65:
        /*0038*/ 	.byte	0x03, 0x50
        /*003a*/ 	.short	0x0000


	//----- nvinfo : EIATTR_MAXREG_COUNT
	.align		4
        /*003c*/ 	.byte	0x03, 0x1b
        /*003e*/ 	.short	0x00ff


	//----- nvinfo : EIATTR_NUM_BARRIERS
	.align		4
        /*0040*/ 	.byte	0x02, 0x4c
        /*0042*/ 	.byte	0x01
	.zero		1


	//----- nvinfo : EIATTR_MERCURY_ISA_VERSION
	.align		4
        /*0044*/ 	.byte	0x03, 0x5f
        /*0046*/ 	.short	0x0101


	//----- nvinfo : EIATTR_VRC_CTA_INIT_COUNT
	.align		4
        /*0048*/ 	.byte	0x02, 0x4a
	.zero		1
	.zero		1


	//----- nvinfo : EIATTR_EXIT_INSTR_OFFSETS
	.align		4
        /*004c*/ 	.byte	0x04, 0x1c
        /*004e*/ 	.short	(.L_67 - .L_66)


	//   ....[0]....
.L_66:
        /*0050*/ 	.word	0x000002d0


	//----- nvinfo : EIATTR_CBANK_PARAM_SIZE
	.align		4
.L_67:
        /*0054*/ 	.byte	0x03, 0x19
        /*0056*/ 	.short	0x0018


	//----- nvinfo : EIATTR_PARAM_CBANK
	.align		4
        /*0058*/ 	.byte	0x04, 0x0a
        /*005a*/ 	.short	(.L_69 - .L_68)
	.align		4
.L_68:
        /*005c*/ 	.word	index@(.nv.constant0._Z12blockShufflePiS_S_)
        /*0060*/ 	.short	0x0380
        /*0062*/ 	.short	0x0018


	//----- nvinfo : EIATTR_SW_WAR
	.align		4
.L_69:
        /*0064*/ 	.byte	0x04, 0x36
        /*0066*/ 	.short	(.L_71 - .L_70)
.L_70:
        /*0068*/ 	.word	0x00000008
.L_71:


//--------------------- .nv.callgraph             --------------------------
	.section	.nv.callgraph,"",@"SHT_CUDA_CALLGRAPH"
	.align	4
	.sectionentsize	8
	.align		4
        /*0000*/ 	.word	0x00000000
	.align		4
        /*0004*/ 	.word	0xffffffff
	.align		4
        /*0008*/ 	.word	0x00000000
	.align		4
        /*000c*/ 	.word	0xfffffffe
	.align		4
        /*0010*/ 	.word	0x00000000
	.align		4
        /*0014*/ 	.word	0xfffffffd
	.align		4
        /*0018*/ 	.word	0x00000000
	.align		4
        /*001c*/ 	.word	0xfffffffc


//--------------------- .nv.constant4             --------------------------
	.section	.nv.constant4,"a",@progbits
	.align	8
	.align		8
.nv.constant4:
        /*0000*/ 	.dword	_ZN34_INTERNAL_63cf9f5a_4_k_cu_606e82774cuda3std3__45__cpo5beginE
	.align		8
        /*0008*/ 	.dword	_ZN34_INTERNAL_63cf9f5a_4_k_cu_606e82774cuda3std3__45__cpo3endE
	.align		8
        /*0010*/ 	.dword	_ZN34_INTERNAL_63cf9f5a_4_k_cu_606e82774cuda3std3__45__cpo6cbeginE
	.align		8
        /*0018*/ 	.dword	_ZN34_INTERNAL_63cf9f5a_4_k_cu_606e82774cuda3std3__45__cpo4cendE
	.align		8
        /*0020*/ 	.dword	_ZN34_INTERNAL_63cf9f5a_4_k_cu_606e82774cuda3std3__45__cpo6rbeginE
	.align		8
        /*0028*/ 	.dword	_ZN34_INTERNAL_63cf9f5a_4_k_cu_606e82774cuda3std3__45__cpo4rendE
	.align		8
        /*0030*/ 	.dword	_ZN34_INTERNAL_63cf9f5a_4_k_cu_606e82774cuda3std3__45__cpo7crbeginE
	.align		8
        /*0038*/ 	.dword	_ZN34_INTERNAL_63cf9f5a_4_k_cu_606e82774cuda3std3__45__cpo5crendE
	.align		8
        /*0040*/ 	.dword	_ZN34_INTERNAL_63cf9f5a_4_k_cu_606e82774cuda3std3__436_GLOBAL__N__63cf9f5a_4_k_cu_606e82776ignoreE
	.align		8
        /*0048*/ 	.dword	_ZN34_INTERNAL_63cf9f5a_4_k_cu_606e82774cuda3std3__419piecewise_constructE
	.align		8
        /*0050*/ 	.dword	_ZN34_INTERNAL_63cf9f5a_4_k_cu_606e82774cuda3std3__48in_placeE
	.align		8
        /*0058*/ 	.dword	_ZN34_INTERNAL_63cf9f5a_4_k_cu_606e82774cuda3std3__420unreachable_sentinelE
	.align		8
        /*0060*/ 	.dword	_ZN34_INTERNAL_63cf9f5a_4_k_cu_606e82774cuda3std3__47nulloptE
	.align		8
        /*0068*/ 	.dword	_ZN34_INTERNAL_63cf9f5a_4_k_cu_606e82774cuda3std3__48unexpectE
	.align		8
        /*0070*/ 	.dword	_ZN34_INTERNAL_63cf9f5a_4_k_cu_606e82774cuda3std6ranges3__45__cpo4swapE
	.align		8
        /*0078*/ 	.dword	_ZN34_INTERNAL_63cf9f5a_4_k_cu_606e82774cuda3std6ranges3__45__cpo9iter_moveE
	.align		8
        /*0080*/ 	.dword	_ZN34_INTERNAL_63cf9f5a_4_k_cu_606e82774cuda3std6ranges3__45__cpo5beginE
	.align		8
        /*0088*/ 	.dword	_ZN34_INTERNAL_63cf9f5a_4_k_cu_606e82774cuda3std6ranges3__45__cpo3endE
	.align		8
        /*0090*/ 	.dword	_ZN34_INTERNAL_63cf9f5a_4_k_cu_606e82774cuda3std6ranges3__45__cpo6cbeginE
	.align		8
        /*0098*/ 	.dword	_ZN34_INTERNAL_63cf9f5a_4_k_cu_606e82774cuda3std6ranges3__45__cpo4cendE
	.align		8
        /*00a0*/ 	.dword	_ZN34_INTERNAL_63cf9f5a_4_k_cu_606e82774cuda3std6ranges3__45__cpo7advanceE
	.align		8
        /*00a8*/ 	.dword	_ZN34_INTERNAL_63cf9f5a_4_k_cu_606e82774cuda3std6ranges3__45__cpo9iter_swapE
	.align		8
        /*00b0*/ 	.dword	_ZN34_INTERNAL_63cf9f5a_4_k_cu_606e82774cuda3std6ranges3__45__cpo4nextE
	.align		8
        /*00b8*/ 	.dword	_ZN34_INTERNAL_63cf9f5a_4_k_cu_606e82774cuda3std6ranges3__45__cpo4prevE
	.align		8
        /*00c0*/ 	.dword	_ZN34_INTERNAL_63cf9f5a_4_k_cu_606e82774cuda3std6ranges3__45__cpo4dataE
	.align		8
        /*00c8*/ 	.dword	_ZN34_INTERNAL_63cf9f5a_4_k_cu_606e82774cuda3std6ranges3__45__cpo5cdataE
	.align		8
        /*00d0*/ 	.dword	_ZN34_INTERNAL_63cf9f5a_4_k_cu_606e82774cuda3std6ranges3__45__cpo4sizeE
	.align		8
        /*00d8*/ 	.dword	_ZN34_INTERNAL_63cf9f5a_4_k_cu_606e82774cuda3std6ranges3__45__cpo5ssizeE
	.align		8
        /*00e0*/ 	.dword	_ZN34_INTERNAL_63cf9f5a_4_k_cu_606e82774cuda3std6ranges3__45__cpo8distanceE
	.align		8
        /*00e8*/ 	.dword	_ZN34_INTERNAL_63cf9f5a_4_k_cu_606e82776thrust24THRUST_300001_SM_1000_NS6system6detail10sequential3seqE
	.align		8
        /*00f0*/ 	.dword	_ZN34_INTERNAL_63cf9f5a_4_k_cu_606e82776thrust24THRUST_300001_SM_1000_NS12placeholders2_1E
	.align		8
        /*00f8*/ 	.dword	_ZN34_INTERNAL_63cf9f5a_4_k_cu_606e82776thrust24THRUST_300001_SM_1000_NS12placeholders2_2E
	.align		8
        /*0100*/ 	.dword	_ZN34_INTERNAL_63cf9f5a_4_k_cu_606e82776thrust24THRUST_300001_SM_1000_NS12placeholders2_3E
	.align		8
        /*0108*/ 	.dword	_ZN34_INTERNAL_63cf9f5a_4_k_cu_606e82776thrust24THRUST_300001_SM_1000_NS12placeholders2_4E
	.align		8
        /*0110*/ 	.dword	_ZN34_INTERNAL_63cf9f5a_4_k_cu_606e82776thrust24THRUST_300001_SM_1000_NS12placeholders2_5E
	.align		8
        /*0118*/ 	.dword	_ZN34_INTERNAL_63cf9f5a_4_k_cu_606e82776thrust24THRUST_300001_SM_1000_NS12placeholders2_6E
	.align		8
        /*0120*/ 	.dword	_ZN34_INTERNAL_63cf9f5a_4_k_cu_606e82776thrust24THRUST_300001_SM_1000_NS12placeholders2_7E
	.align		8
        /*0128*/ 	.dword	_ZN34_INTERNAL_63cf9f5a_4_k_cu_606e82776thrust24THRUST_300001_SM_1000_NS12placeholders2_8E
	.align		8
        /*0130*/ 	.dword	_ZN34_INTERNAL_63cf9f5a_4_k_cu_606e82776thrust24THRUST_300001_SM_1000_NS12placeholders2_9E
	.align		8
        /*0138*/ 	.dword	_ZN34_INTERNAL_63cf9f5a_4_k_cu_606e82776thrust24THRUST_300001_SM_1000_NS12placeholders3_10E


//--------------------- .text._ZN3cub18CUB_300001_SM_10006detail11EmptyKernelIvEEvv --------------------------
	.section	.text._ZN3cub18CUB_300001_SM_10006detail11EmptyKernelIvEEvv,"ax",@progbits
	.align	128
        .global         _ZN3cub18CUB_300001_SM_10006detail11EmptyKernelIvEEvv
        .type           _ZN3cub18CUB_300001_SM_10006detail11EmptyKernelIvEEvv,@function
        .size           _ZN3cub18CUB_300001_SM_10006detail11EmptyKernelIvEEvv,(.L_x_2 - _ZN3cub18CUB_300001_SM_10006detail11EmptyKernelIvEEvv)
        .other          _ZN3cub18CUB_300001_SM_10006detail11EmptyKernelIvEEvv,@"STO_CUDA_ENTRY STV_DEFAULT"
_ZN3cub18CUB_300001_SM_10006detail11EmptyKernelIvEEvv:
.text._ZN3cub18CUB_300001_SM_10006detail11EmptyKernelIvEEvv:
[----:B------:R-:W-:Y:S01]  /*0000*/  LDC R1, c[0x0][0x37c] ;  /* 0x0000df00ff017b82 */ /* 0x000fe20000000800 */
[----:B------:R-:W-:Y:S05]  /*0010*/  EXIT ;  /* 0x000000000000794d */ /* 0x000fea0003800000 */
.L_x_0:
[----:B------:R-:W-:-:S00]  /*0020*/  BRA `(.L_x_0) ;  /* 0xfffffffc00fc7947 */ /* 0x000fc0000383ffff */
[----:B------:R-:W-:-:S00]  /*0030*/  NOP ;  /* 0x0000000000007918 */ /* 0x000fc00000000000 */
        /* <DEDUP_REMOVED lines=12> */
.L_x_2:


//--------------------- .text._Z12blockShufflePiS_S_ --------------------------
	.section	.text._Z12blockShufflePiS_S_,"ax",@progbits
	.align	128
        .global         _Z12blockShufflePiS_S_
        .type           _Z12blockShufflePiS_S_,@function
        .size           _Z12blockShufflePiS_S_,(.L_x_3 - _Z12blockShufflePiS_S_)
        .other          _Z12blockShufflePiS_S_,@"STO_CUDA_ENTRY STV_DEFAULT"
_Z12blockShufflePiS_S_:
.text._Z12blockShufflePiS_S_:
[----:B------:R-:W-:Y:S08]  /*0000*/  LDC R1, c[0x0][0x37c] ;  /* 0x0000df00ff017b82 */ /* 0x000ff00000000800 */
[----:B------:R-:W0:Y:S01]  /*0010*/  S2UR UR4, SR_CTAID.X ;  /* 0x00000000000479c3 */ /* 0x000e220000002500 */
[----:B------:R-:W0:Y:S01]  /*0020*/  LDCU UR5, c[0x0][0x360] ;  /* 0x00006c00ff0577ac */ /* 0x000e220008000800 */
[----:B------:R-:W1:Y:S01]  /*0030*/  S2R R11, SR_TID.Y ;  /* 0x00000000000b7919 */ /* 0x000e620000002200 */
[----:B------:R-:W2:Y:S01]  /*0040*/  LDCU.64 UR6, c[0x0][0x358] ;  /* 0x00006b00ff0677ac */ /* 0x000ea20008000a00 */
[----:B------:R-:W1:Y:S04]  /*0050*/  S2R R2, SR_TID.X ;  /* 0x0000000000027919 */ /* 0x000e680000002100 */
[----:B------:R-:W3:Y:S08]  /*0060*/  LDC R0, c[0x0][0x364] ;  /* 0x0000d900ff007b82 */ /* 0x000ef00000000800 */
[----:B------:R-:W4:Y:S01]  /*0070*/  LDC.64 R4, c[0x0][0x380] ;  /* 0x0000e000ff047b82 */ /* 0x000f220000000a00 */
[----:B0-----:R-:W-:-:S06]  /*0080*/  UIMAD UR4, UR4, UR5, URZ ;  /* 0x00000005040472a4 */ /* 0x001fcc000f8e02ff */
[----:B---3--:R-:W-:-:S05]  /*0090*/  IMAD R0, R0, UR4, RZ ;  /* 0x0000000400007c24 */ /* 0x008fca000f8e02ff */
[----:B------:R-:W-:Y:S02]  /*00a0*/  SHF.L.U32 R9, R0, 0x1, RZ ;  /* 0x0000000100097819 */ /* 0x000fe400000006ff */
[----:B-1----:R-:W-:-:S03]  /*00b0*/  LEA R11, R11, R2, 0x3 ;  /* 0x000000020b0b7211 */ /* 0x002fc600078e18ff */
[----:B----4-:R-:W-:-:S03]  /*00c0*/  IMAD.WIDE R4, R9, 0x4, R4 ;  /* 0x0000000409047825 */ /* 0x010fc600078e0204 */
[----:B------:R-:W-:-:S13]  /*00d0*/  LOP3.LUT P0, RZ, R4, 0x7, RZ, 0xc0, !PT ;  /* 0x0000000704ff7812 */ /* 0x000fda000780c0ff */
[----:B------:R-:W-:-:S05]  /*00e0*/  @!P0 IMAD.WIDE.U32 R6, R11, 0x8, R4 ;  /* 0x000000080b068825 */ /* 0x000fca00078e0004 */
[----:B--2---:R0:W2:Y:S01]  /*00f0*/  @!P0 LDG.E.64 R2, desc[UR6][R6.64] ;  /* 0x0000000606028981 */ /* 0x0040a2000c1e1b00 */
[----:B------:R-:W-:-:S05]  /*0100*/  @P0 SHF.L.U32 R13, R11, 0x1, RZ ;  /* 0x000000010b0d0819 */ /* 0x000fca00000006ff */
[----:B------:R-:W-:Y:S01]  /*0110*/  @P0 IMAD.WIDE.U32 R4, R13, 0x4, R4 ;  /* 0x000000040d040825 */ /* 0x000fe200078e0004 */
[----:B------:R-:W1:Y:S01]  /*0120*/  S2UR UR5, SR_CgaCtaId ;  /* 0x00000000000579c3 */ /* 0x000e620000008800 */
[----:B------:R-:W-:Y:S01]  /*0130*/  UMOV UR4, 0x400 ;  /* 0x0000040000047882 */ /* 0x000fe20000000000 */
[----:B------:R-:W-:Y:S01]  /*0140*/  ISETP.NE.AND P1, PT, R11, RZ, PT ;  /* 0x000000ff0b00720c */ /* 0x000fe20003f25270 */
[----:B------:R-:W-:-:S05]  /*0150*/  HFMA2 R10, -RZ, RZ, 0, 6.616115570068359375e-06 ;  /* 0x0000006fff0a7431 */ /* 0x000fca00000001ff */
[----:B0-----:R-:W0:Y:S01]  /*0160*/  LDC.64 R6, c[0x0][0x390] ;  /* 0x0000e400ff067b82 */ /* 0x001e220000000a00 */
[----:B------:R-:W2:Y:S04]  /*0170*/  @P0 LDG.E R2, desc[UR6][R4.64] ;  /* 0x0000000604020981 */ /* 0x000ea8000c1e1900 */
[----:B------:R3:W4:Y:S01]  /*0180*/  @P0 LDG.E R3, desc[UR6][R4.64+0x4] ;  /* 0x0000040604030981 */ /* 0x000722000c1e1900 */
[----:B-1----:R-:W-:Y:S01]  /*0190*/  ULEA UR4, UR5, UR4, 0x18 ;  /* 0x0000000405047291 */ /* 0x002fe2000f8ec0ff */
[----:B------:R-:W-:Y:S01]  /*01a0*/  ISETP.GT.U32.AND P0, PT, R11, 0x1d, PT ;  /* 0x0000001d0b00780c */ /* 0x000fe20003f04070 */
[----:B0-----:R-:W-:-:S04]  /*01b0*/  IMAD.WIDE R6, R9, 0x4, R6 ;  /* 0x0000000409067825 */ /* 0x001fc800078e0206 */
[C---:B------:R-:W-:Y:S01]  /*01c0*/  LEA R0, R11.reuse, UR4, 0x2 ;  /* 0x000000040b007c11 */ /* 0x040fe2000f8e10ff */
[----:B------:R-:W-:Y:S01]  /*01d0*/  IMAD.WIDE.U32 R6, R11, 0x8, R6 ;  /* 0x000000080b067825 */ /* 0x000fe200078e0006 */
[----:B---3--:R-:W0:Y:S03]  /*01e0*/  LDC.64 R4, c[0x0][0x388] ;  /* 0x0000e200ff047b82 */ /* 0x008e260000000a00 */
[----:B0-----:R-:W-:-:S04]  /*01f0*/  IMAD.WIDE R4, R9, 0x4, R4 ;  /* 0x0000000409047825 */ /* 0x001fc800078e0204 */
[----:B------:R-:W-:Y:S01]  /*0200*/  IMAD.WIDE.U32 R4, R11, 0x8, R4 ;  /* 0x000000080b047825 */ /* 0x000fe200078e0004 */
[----:B--2---:R-:W-:Y:S01]  /*0210*/  STS [R0], R2 ;  /* 0x0000000200007388 */ /* 0x004fe20000000800 */
[-C--:B------:R-:W-:Y:S02]  /*0220*/  MOV R8, R2.reuse ;  /* 0x0000000200087202 */ /* 0x080fe40000000f00 */
[----:B------:R-:W-:Y:S01]  /*0230*/  MOV R11, R2 ;  /* 0x00000002000b7202 */ /* 0x000fe20000000f00 */
[----:B------:R-:W-:Y:S01]  /*0240*/  BAR.SYNC.DEFER_BLOCKING 0x0 ;  /* 0x0000000000007b1d */ /* 0x000fe20000010000 */
[----:B----4-:R-:W-:-:S05]  /*0250*/  MOV R9, R3 ;  /* 0x0000000300097202 */ /* 0x010fca0000000f00 */
[----:B------:R-:W0:Y:S02]  /*0260*/  @!P0 LDS R8, [R0+0x8] ;  /* 0x0000080000088984 */ /* 0x000e240000000800 */
[----:B------:R-:W-:Y:S06]  /*0270*/  BAR.SYNC.DEFER_BLOCKING 0x0 ;  /* 0x0000000000007b1d */ /* 0x000fec0000010000 */
[----:B------:R-:W-:Y:S02]  /*0280*/  STS [R0], R3 ;  /* 0x0000000300007388 */ /* 0x000fe40000000800 */
[----:B------:R-:W-:Y:S06]  /*0290*/  BAR.SYNC.DEFER_BLOCKING 0x0 ;  /* 0x0000000000007b1d */ /* 0x000fec0000010000 */
[----:B------:R-:W1:Y:S04]  /*02a0*/  @P1 LDS R10, [R0+-0x4] ;  /* 0xfffffc00000a1984 */ /* 0x000e680000000800 */
[----:B0-----:R-:W-:Y:S04]  /*02b0*/  STG.E.64 desc[UR6][R4.64], R8 ;  /* 0x0000000804007986 */ /* 0x001fe8000c101b06 */
[----:B-1----:R-:W-:Y:S01]  /*02c0*/  STG.E.64 desc[UR6][R6.64], R10 ;  /* 0x0000000a06007986 */ /* 0x002fe2000c101b06 */
[----:B------:R-:W-:Y:S05]  /*02d0*/  EXIT ;  /* 0x000000000000794d */ /* 0x000fea0003800000 */
.L_x_1:
        /* <DEDUP_REMOVED lines=10> */
.L_x_3:


//--------------------- .nv.shared.reserved.0     --------------------------
	.section	.nv.shared.reserved.0,"aw",@nobits
	.weak		__nv_reservedSMEM_offset_0_alias
	.size		__nv_reservedSMEM_offset_0_alias, 0, 64
	.other		__nv_reservedSMEM_offset_0_alias,@"STO_CUDA_RESERVED_SHARED STV_DEFAULT"
__nv_reservedSMEM_offset_0_alias:
	.zero		0
	.zero		64


//--------------------- .nv.global                --------------------------
	.section	.nv.global,"aw",@nobits
.nv.global:
	.type		_ZN34_INTERNAL_63cf9f5a_4_k_cu_606e82776thrust24THRUST_300001_SM_1000_NS12placeholders2_5E,@object
	.size		_ZN34_INTERNAL_63cf9f5a_4_k_cu_606e82776thrust24THRUST_300001_SM_1000_NS12placeholders2_5E,(_ZN34_INTERNAL_63cf9f5a_4_k_cu_606e82774cuda3std3__45__cpo6cbeginE - _ZN34_INTERNAL_63cf9f5a_4_k_cu_606e82776thrust24THRUST_300001_SM_1000_NS12placeholders2_5E)
_ZN34_INTERNAL_63cf9f5a_4_k_cu_606e82776thrust24THRUST_300001_SM_1000_NS12placeholders2_5E:
	.zero		1
	.type		_ZN34_INTERNAL_63cf9f5a_4_k_cu_606e82774cuda3std3__45__cpo6cbeginE,@object
	.size		_ZN34_INTERNAL_63cf9f5a_4_k_cu_606e82774cuda3std3__45__cpo6cbeginE,(_ZN34_INTERNAL_63cf9f5a_4_k_cu_606e82774cuda3std6ranges3__45__cpo6cbeginE - _ZN34_INTERNAL_63cf9f5a_4_k_cu_606e82774cuda3std3__45__cpo6cbeginE)
_ZN34_INTERNAL_63cf9f5a_4_k_cu_606e82774cuda3std3__45__cpo6cbeginE:
	.zero		1
	.type		_ZN34_INTERNAL_63cf9f5a_4_k_cu_606e82774cuda3std6ranges3__45__cpo6cbeginE,@object
	.size		_ZN34_INTERNAL_63cf9f5a_4_k_cu_606e82774cuda3std6ranges3__45__cpo6cbeginE,(_ZN34_INTERNAL_63cf9f5a_4_k_cu_606e82774cuda3std3__48in_placeE - _ZN34_INTERNAL_63cf9f5a_4_k_cu_606e82774cuda3std6ranges3__45__cpo6cbeginE)
_ZN34_INTERNAL_63cf9f5a_4_k_cu_606e82774cuda3std6ranges3__45__cpo6cbeginE:
	.zero		1
	.type		_ZN34_INTERNAL_63cf9f5a_4_k_cu_606e82774cuda3std3__48in_placeE,@object
	.size		_ZN34_INTERNAL_63cf9f5a_4_k_cu_606e82774cuda3std3__48in_placeE,(_ZN34_INTERNAL_63cf9f5a_4_k_cu_606e82774cuda3std6ranges3__45__cpo4sizeE - _ZN34_INTERNAL_63cf9f5a_4_k_cu_606e82774cuda3std3__48in_placeE)
_ZN34_INTERNAL_63cf9f5a_4_k_cu_606e82774cuda3std3__48in_placeE:
	.zero		1
	.type		_ZN34_INTERNAL_63cf9f5a_4_k_cu_606e82774cuda3std6ranges3__45__cpo4sizeE,@object
	.size		_ZN34_INTERNAL_63cf9f5a_4_k_cu_606e82774cuda3std6ranges3__45__cpo4sizeE,(_ZN34_INTERNAL_63cf9f5a_4_k_cu_606e82776thrust24THRUST_300001_SM_1000_NS12placeholders2_9E - _ZN34_INTERNAL_63cf9f5a_4_k_cu_606e82774cuda3std6ranges3__45__cpo4sizeE)
_ZN34_INTERNAL_63cf9f5a_4_k_cu_606e82774cuda3std6ranges3__45__cpo4sizeE:
	.zero		1
	.type		_ZN34_INTERNAL_63cf9f5a_4_k_cu_606e82776thrust24THRUST_300001_SM_1000_NS12placeholders2_9E,@object
	.size		_ZN34_INTERNAL_63cf9f5a_4_k_cu_606e82776thrust24THRUST_300001_SM_1000_NS12placeholders2_9E,(_ZN34_INTERNAL_63cf9f5a_4_k_cu_606e82774cuda3std3__45__cpo7crbeginE - _ZN34_INTERNAL_63cf9f5a_4_k_cu_606e82776thrust24THRUST_300001_SM_1000_NS12placeholders2_9E)
_ZN34_INTERNAL_63cf9f5a_4_k_cu_606e82776thrust24THRUST_300001_SM_1000_NS12placeholders2_9E:
	.zero		1
	.type		_ZN34_INTERNAL_63cf9f5a_4_k_cu_606e82774cuda3std3__45__cpo7crbeginE,@object
	.size		_ZN34_INTERNAL_63cf9f5a_4_k_cu_606e82774cuda3std3__45__cpo7crbeginE,(_ZN34_INTERNAL_63cf9f5a_4_k_cu_606e82774cuda3std6ranges3__45__cpo4nextE - _ZN34_INTERNAL_63cf9f5a_4_k_cu_606e82774cuda3std3__45__cpo7crbeginE)
_ZN34_INTERNAL_63cf9f5a_4_k_cu_606e82774cuda3std3__45__cpo7crbeginE:
	.zero		1
	.type		_ZN34_INTERNAL_63cf9f5a_4_k_cu_606e82774cuda3std6ranges3__45__cpo4nextE,@object
	.size		_ZN34_INTERNAL_63cf9f5a_4_k_cu_606e82774cuda3std6ranges3__45__cpo4nextE,(_ZN34_INTERNAL_63cf9f5a_4_k_cu_606e82774cuda3std6ranges3__45__cpo4swapE - _ZN34_INTERNAL_63cf9f5a_4_k_cu_606e82774cuda3std6ranges3__45__cpo4nextE)
_ZN34_INTERNAL_63cf9f5a_4_k_cu_606e82774cuda3std6ranges3__45__cpo4nextE:
	.zero		1
	.type		_ZN34_INTERNAL_63cf9f5a_4_k_cu_606e82774cuda3std6ranges3__45__cpo4swapE,@object
	.size		_ZN34_INTERNAL_63cf9f5a_4_k_cu_606e82774cuda3std6ranges3__45__cpo4swapE,(_ZN34_INTERNAL_63cf9f5a_4_k_cu_606e82776thrust24THRUST_300001_SM_1000_NS12placeholders2_1E - _ZN34_INTERNAL_63cf9f5a_4_k_cu_606e82774cuda3std6ranges3__45__cpo4swapE)
_ZN34_INTERNAL_63cf9f5a_4_k_cu_606e82774cuda3std6ranges3__45__cpo4swapE:
	.zero		1
	.type		_ZN34_INTERNAL_63cf9f5a_4_k_cu_606e82776thrust24THRUST_300001_SM_1000_NS12placeholders2_1E,@object
	.size		_ZN34_INTERNAL_63cf9f5a_4_k_cu_606e82776thrust24THRUST_300001_SM_1000_NS12placeholders2_1E,(_ZN34_INTERNAL_63cf9f5a_4_k_cu_606e82776thrust24THRUST_300001_SM_1000_NS12placeholders2_3E - _ZN34_INTERNAL_63cf9f5a_4_k_cu_606e82776thrust24THRUST_300001_SM_1000_NS12placeholders2_1E)
_ZN34_INTERNAL_63cf9f5a_4_k_cu_606e82776thrust24THRUST_300001_SM_1000_NS12placeholders2_1E:
	.zero		1
	.type		_ZN34_INTERNAL_63cf9f5a_4_k_cu_606e82776thrust24THRUST_300001_SM_1000_NS12placeholders2_3E,@object
	.size		_ZN34_INTERNAL_63cf9f5a_4_k_cu_606e82776thrust24THRUST_300001_SM_1000_NS12placeholders2_3E,(_ZN34_INTERNAL_63cf9f5a_4_k_cu_606e82774cuda3std3__45__cpo5beginE - _ZN34_INTERNAL_63cf9f5a_4_k_cu_606e82776thrust24THRUST_300001_SM_1000_NS12placeholders2_3E)
_ZN34_INTERNAL_63cf9f5a_4_k_cu_606e82776thrust24THRUST_300001_SM_1000_NS12placeholders2_3E:
	.zero		1
	.type		_ZN34_INTERNAL_63cf9f5a_4_k_cu_606e82774cuda3std3__45__cpo5beginE,@object
	.size		_ZN34_INTERNAL_63cf9f5a_4_k_cu_606e82774cuda3std3__45__cpo5beginE,(_ZN34_INTERNAL_63cf9f5a_4_k_cu_606e82774cuda3std6ranges3__45__cpo5beginE - _ZN34_INTERNAL_63cf9f5a_4_k_cu_606e82774cuda3std3__45__cpo5beginE)
_ZN34_INTERNAL_63cf9f5a_4_k_cu_606e82774cuda3std3__45__cpo5beginE:
	.zero		1
	.type		_ZN34_INTERNAL_63cf9f5a_4_k_cu_606e82774cuda3std6ranges3__45__cpo5beginE,@object
	.size		_ZN34_INTERNAL_63cf9f5a_4_k_cu_606e82774cuda3std6ranges3__45__cpo5beginE,(_ZN34_INTERNAL_63cf9f5a_4_k_cu_606e82774cuda3std3__436_GLOBAL__N__63cf9f5a_4_k_cu_606e82776ignoreE - _ZN34_INTERNAL_63cf9f5a_4_k_cu_606e82774cuda3std6ranges3__45__cpo5beginE)
_ZN34_INTERNAL_63cf9f5a_4_k_cu_606e82774cuda3std6ranges3__45__cpo5beginE:
	.zero		1
	.type		_ZN34_INTERNAL_63cf9f5a_4_k_cu_606e82774cuda3std3__436_GLOBAL__N__63cf9f5a_4_k_cu_606e82776ignoreE,@object
	.size		_ZN34_INTERNAL_63cf9f5a_4_k_cu_606e82774cuda3std3__436_GLOBAL__N__63cf9f5a_4_k_cu_606e82776ignoreE,(_ZN34_INTERNAL_63cf9f5a_4_k_cu_606e82774cuda3std6ranges3__45__cpo4dataE - _ZN34_INTERNAL_63cf9f5a_4_k_cu_606e82774cuda3std3__436_GLOBAL__N__63cf9f5a_4_k_cu_606e82776ignoreE)
_ZN34_INTERNAL_63cf9f5a_4_k_cu_606e82774cuda3std3__436_GLOBAL__N__63cf9f5a_4_k_cu_606e82776ignoreE:
	.zero		1
	.type		_ZN34_INTERNAL_63cf9f5a_4_k_cu_606e82774cuda3std6ranges3__45__cpo4dataE,@object
	.size		_ZN34_INTERNAL_63cf9f5a_4_k_cu_606e82774cuda3std6ranges3__45__cpo4dataE,(_ZN34_INTERNAL_63cf9f5a_4_k_cu_606e82776thrust24THRUST_300001_SM_1000_NS12placeholders2_7E - _ZN34_INTERNAL_63cf9f5a_4_k_cu_606e82774cuda3std6ranges3__45__cpo4dataE)
_ZN34_INTERNAL_63cf9f5a_4_k_cu_606e82774cuda3std6ranges3__45__cpo4dataE:
	.zero		1
	.type		_ZN34_INTERNAL_63cf9f5a_4_k_cu_606e82776thrust24THRUST_300001_SM_1000_NS12placeholders2_7E,@object
	.size		_ZN34_INTERNAL_63cf9f5a_4_k_cu_606e82776thrust24THRUST_300001_SM_1000_NS12placeholders2_7E,(_ZN34_INTERNAL_63cf9f5a_4_k_cu_606e82774cuda3std3__45__cpo6rbeginE - _ZN34_INTERNAL_63cf9f5a_4_k_cu_606e82776thrust24THRUST_300001_SM_1000_NS12placeholders2_7E)
_ZN34_INTERNAL_63cf9f5a_4_k_cu_606e82776thrust24THRUST_300001_SM_1000_NS12placeholders2_7E:
	.zero		1
	.type		_ZN34_INTERNAL_63cf9f5a_4_k_cu_606e82774cuda3std3__45__cpo6rbeginE,@object
	.size		_ZN34_INTERNAL_63cf9f5a_4_k_cu_606e82774cuda3std3__45__cpo6rbeginE,(_ZN34_INTERNAL_63cf9f5a_4_k_cu_606e82774cuda3std6ranges3__45__cpo7advanceE - _ZN34_INTERNAL_63cf9f5a_4_k_cu_606e82774cuda3std3__45__cpo6rbeginE)
_ZN34_INTERNAL_63cf9f5a_4_k_cu_606e82774cuda3std3__45__cpo6rbeginE:
	.zero		1
	.type		_ZN34_INTERNAL_63cf9f5a_4_k_cu_606e82774cuda3std6ranges3__45__cpo7advanceE,@object
	.size		_ZN34_INTERNAL_63cf9f5a_4_k_cu_606e82774cuda3std6ranges3__45__cpo7advanceE,(_ZN34_INTERNAL_63cf9f5a_4_k_cu_606e82774cuda3std3__47nulloptE - _ZN34_INTERNAL_63cf9f5a_4_k_cu_606e82774cuda3std6ranges3__45__cpo7advanceE)
_ZN34_INTERNAL_63cf9f5a_4_k_cu_606e82774cuda3std6ranges3__45__cpo7advanceE:
	.zero		1
	.type		_ZN34_INTERNAL_63cf9f5a_4_k_cu_606e82774cuda3std3__47nulloptE,@object
	.size		_ZN34_INTERNAL_63cf9f5a_4_k_cu_606e82774cuda3std3__47nulloptE,(_ZN34_INTERNAL_63cf9f5a_4_k_cu_606e82774cuda3std6ranges3__45__cpo8distanceE - _ZN34_INTERNAL_63cf9f5a_4_k_cu_606e82774cuda3std3__47nulloptE)
_ZN34_INTERNAL_63cf9f5a_4_k_cu_606e82774cuda3std3__47nulloptE:
	.zero		1
	.type		_ZN34_INTERNAL_63cf9f5a_4_k_cu_606e82774cuda3std6ranges3__45__cpo8distanceE,@object
	.size		_ZN34_INTERNAL_63cf9f5a_4_k_cu_606e82774cuda3std6ranges3__45__cpo8distanceE,(_ZN34_INTERNAL_63cf9f5a_4_k_cu_606e82776thrust24THRUST_300001_SM_1000_NS12placeholders2_6E - _ZN34_INTERNAL_63cf9f5a_4_k_cu_606e82774cuda3std6ranges3__45__cpo8distanceE)
_ZN34_INTERNAL_63cf9f5a_4_k_cu_606e82774cuda3std6ranges3__45__cpo8distanceE:
	.zero		1
	.type		_ZN34_INTERNAL_63cf9f5a_4_k_cu_606e82776thrust24THRUST_300001_SM_1000_NS12placeholders2_6E,@object
	.size		_ZN34_INTERNAL_63cf9f5a_4_k_cu_606e82776thrust24THRUST_300001_SM_1000_NS12placeholders2_6E,(_ZN34_INTERNAL_63cf9f5a_4_k_cu_606e82774cuda3std3__45__cpo4cendE - _ZN34_INTERNAL_63cf9f5a_4_k_cu_606e82776thrust24THRUST_300001_SM_1000_NS12placeholders2_6E)
_ZN34_INTERNAL_63cf9f5a_4_k_cu_606e82776thrust24THRUST_300001_SM_1000_NS12placeholders2_6E:
	.zero		1
	.type		_ZN34_INTERNAL_63cf9f5a_4_k_cu_606e82774cuda3std3__45__cpo4cendE,@object
	.size		_ZN34_INTERNAL_63cf9f5a_4_k_cu_606e82774cuda3std3__45__cpo4cendE,(_ZN34_INTERNAL_63cf9f5a_4_k_cu_606e82774cuda3std6ranges3__45__cpo4cendE - _ZN34_INTERNAL_63cf9f5a_4_k_cu_606e82774cuda3std3__45__cpo4cendE)
_ZN34_INTERNAL_63cf9f5a_4_k_cu_606e82774cuda3std3__45__cpo4cendE:
	.zero		1
	.type		_ZN34_INTERNAL_63cf9f5a_4_k_cu_606e82774cuda3std6ranges3__45__cpo4cendE,@object
	.size		_ZN34_INTERNAL_63cf9f5a_4_k_cu_606e82774cuda3std6ranges3__45__cpo4cendE,(_ZN34_INTERNAL_63cf9f5a_4_k_cu_606e82774cuda3std3__420unreachable_sentinelE - _ZN34_INTERNAL_63cf9f5a_4_k_cu_606e82774cuda3std6ranges3__45__cpo4cendE)
_ZN34_INTERNAL_63cf9f5a_4_k_cu_606e82774cuda3std6ranges3__45__cpo4cendE:
	.zero		1
	.type		_ZN34_INTERNAL_63cf9f5a_4_k_cu_606e82774cuda3std3__420unreachable_sentinelE,@object
	.size		_ZN34_INTERNAL_63cf9f5a_4_k_cu_606e82774cuda3std3__420unreachable_sentinelE,(_ZN34_INTERNAL_63cf9f5a_4_k_cu_606e82774cuda3std6ranges3__45__cpo5ssizeE - _ZN34_INTERNAL_63cf9f5a_4_k_cu_606e82774cuda3std3__420unreachable_sentinelE)
_ZN34_INTERNAL_63cf9f5a_4_k_cu_606e82774cuda3std3__420unreachable_sentinelE:
	.zero		1
	.type		_ZN34_INTERNAL_63cf9f5a_4_k_cu_606e82774cuda3std6ranges3__45__cpo5ssizeE,@object
	.size		_ZN34_INTERNAL_63cf9f5a_4_k_cu_606e82774cuda3std6ranges3__45__cpo5ssizeE,(_ZN34_INTERNAL_63cf9f5a_4_k_cu_606e82776thrust24THRUST_300001_SM_1000_NS12placeholders3_10E - _ZN34_INTERNAL_63cf9f5a_4_k_cu_606e82774cuda3std6ranges3__45__cpo5ssizeE)
_ZN34_INTERNAL_63cf9f5a_4_k_cu_606e82774cuda3std6ranges3__45__cpo5ssizeE:
	.zero		1
	.type		_ZN34_INTERNAL_63cf9f5a_4_k_cu_606e82776thrust24THRUST_300001_SM_1000_NS12placeholders3_10E,@object
	.size		_ZN34_INTERNAL_63cf9f5a_4_k_cu_606e82776thrust24THRUST_300001_SM_1000_NS12placeholders3_10E,(_ZN34_INTERNAL_63cf9f5a_4_k_cu_606e82774cuda3std3__45__cpo5crendE - _ZN34_INTERNAL_63cf9f5a_4_k_cu_606e82776thrust24THRUST_300001_SM_1000_NS12placeholders3_10E)
_ZN34_INTERNAL_63cf9f5a_4_k_cu_606e82776thrust24THRUST_300001_SM_1000_NS12placeholders3_10E:
	.zero		1
	.type		_ZN34_INTERNAL_63cf9f5a_4_k_cu_606e82774cuda3std3__45__cpo5crendE,@object
	.size		_ZN34_INTERNAL_63cf9f5a_4_k_cu_606e82774cuda3std3__45__cpo5crendE,(_ZN34_INTERNAL_63cf9f5a_4_k_cu_606e82774cuda3std6ranges3__45__cpo4prevE - _ZN34_INTERNAL_63cf9f5a_4_k_cu_606e82774cuda3std3__45__cpo5crendE)
_ZN34_INTERNAL_63cf9f5a_4_k_cu_606e82774cuda3std3__45__cpo5crendE:
	.zero		1
	.type		_ZN34_INTERNAL_63cf9f5a_4_k_cu_606e82774cuda3std6ranges3__45__cpo4prevE,@object
	.size		_ZN34_INTERNAL_63cf9f5a_4_k_cu_606e82774cuda3std6ranges3__45__cpo4prevE,(_ZN34_INTERNAL_63cf9f5a_4_k_cu_606e82774cuda3std6ranges3__45__cpo9iter_moveE - _ZN34_INTERNAL_63cf9f5a_4_k_cu_606e82774cuda3std6ranges3__45__cpo4prevE)
_ZN34_INTERNAL_63cf9f5a_4_k_cu_606e82774cuda3std6ranges3__45__cpo4prevE:
	.zero		1
	.type		_ZN34_INTERNAL_63cf9f5a_4_k_cu_606e82774cuda3std6ranges3__45__cpo9iter_moveE,@object
	.size		_ZN34_INTERNAL_63cf9f5a_4_k_cu_606e82774cuda3std6ranges3__45__cpo9iter_moveE,(_ZN34_INTERNAL_63cf9f5a_4_k_cu_606e82776thrust24THRUST_300001_SM_1000_NS12placeholders2_2E - _ZN34_INTERNAL_63cf9f5a_4_k_cu_606e82774cuda3std6ranges3__45__cpo9iter_moveE)
_ZN34_INTERNAL_63cf9f5a_4_k_cu_606e82774cuda3std6ranges3__45__cpo9iter_moveE:
	.zero		1
	.type		_ZN34_INTERNAL_63cf9f5a_4_k_cu_606e82776thrust24THRUST_300001_SM_1000_NS12placeholders2_2E,@object
	.size		_ZN34_INTERNAL_63cf9f5a_4_k_cu_606e82776thrust24THRUST_300001_SM_1000_NS12placeholders2_2E,(_ZN34_INTERNAL_63cf9f5a_4_k_cu_606e82776thrust24THRUST_300001_SM_1000_NS12placeholders2_4E - _ZN34_INTERNAL_63cf9f5a_4_k_cu_606e82776thrust24THRUST_300001_SM_1000_NS12placeholders2_2E)
_ZN34_INTERNAL_63cf9f5a_4_k_cu_606e82776thrust24THRUST_300001_SM_1000_NS12placeholders2_2E:
	.zero		1
	.type		_ZN34_INTERNAL_63cf9f5a_4_k_cu_606e82776thrust24THRUST_300001_SM_1000_NS12placeholders2_4E,@object
	.size		_ZN34_INTERNAL_63cf9f5a_4_k_cu_606e82776thrust24THRUST_300001_SM_1000_NS12placeholders2_4E,(_ZN34_INTERNAL_63cf9f5a_4_k_cu_606e82774cuda3std3__45__cpo3endE - _ZN34_INTERNAL_63cf9f5a_4_k_cu_606e82776thrust24THRUST_300001_SM_1000_NS12placeholders2_4E)
_ZN34_INTERNAL_63cf9f5a_4_k_cu_606e82776thrust24THRUST_300001_SM_1000_NS12placeholders2_4E:
	.zero		1
	.type		_ZN34_INTERNAL_63cf9f5a_4_k_cu_606e82774cuda3std3__45__cpo3endE,@object
	.size		_ZN34_INTERNAL_63cf9f5a_4_k_cu_606e82774cuda3std3__45__cpo3endE,(_ZN34_INTERNAL_63cf9f5a_4_k_cu_606e82774cuda3std6ranges3__45__cpo3endE - _ZN34_INTERNAL_63cf9f5a_4_k_cu_606e82774cuda3std3__45__cpo3endE)
_ZN34_INTERNAL_63cf9f5a_4_k_cu_606e82774cuda3std3__45__cpo3endE:
	.zero		1
	.type		_ZN34_INTERNAL_63cf9f5a_4_k_cu_606e82774cuda3std6ranges3__45__cpo3endE,@object
	.size		_ZN34_INTERNAL_63cf9f5a_4_k_cu_606e82774cuda3std6ranges3__45__cpo3endE,(_ZN34_INTERNAL_63cf9f5a_4_k_cu_606e82774cuda3std3__419piecewise_constructE - _ZN34_INTERNAL_63cf9f5a_4_k_cu_606e82774cuda3std6ranges3__45__cpo3endE)
_ZN34_INTERNAL_63cf9f5a_4_k_cu_606e82774cuda3std6ranges3__45__cpo3endE:
	.zero		1
	.type		_ZN34_INTERNAL_63cf9f5a_4_k_cu_606e82774cuda3std3__419piecewise_constructE,@object
	.size		_ZN34_INTERNAL_63cf9f5a_4_k_cu_606e82774cuda3std3__419piecewise_constructE,(_ZN34_INTERNAL_63cf9f5a_4_k_cu_606e82774cuda3std6ranges3__45__cpo5cdataE - _ZN34_INTERNAL_63cf9f5a_4_k_cu_606e82774cuda3std3__419piecewise_constructE)
_ZN34_INTERNAL_63cf9f5a_4_k_cu_606e82774cuda3std3__419piecewise_constructE:
	.zero		1
	.type		_ZN34_INTERNAL_63cf9f5a_4_k_cu_606e82774cuda3std6ranges3__45__cpo5cdataE,@object
	.size		_ZN34_INTERNAL_63cf9f5a_4_k_cu_606e82774cuda3std6ranges3__45__cpo5cdataE,(_ZN34_INTERNAL_63cf9f5a_4_k_cu_606e82776thrust24THRUST_300001_SM_1000_NS12placeholders2_8E - _ZN34_INTERNAL_63cf9f5a_4_k_cu_606e82774cuda3std6ranges3__45__cpo5cdataE)
_ZN34_INTERNAL_63cf9f5a_4_k_cu_606e82774cuda3std6ranges3__45__cpo5cdataE:
	.zero		1
	.type		_ZN34_INTERNAL_63cf9f5a_4_k_cu_606e82776thrust24THRUST_300001_SM_1000_NS12placeholders2_8E,@object
	.size		_ZN34_INTERNAL_63cf9f5a_4_k_cu_606e82776thrust24THRUST_300001_SM_1000_NS12placeholders2_8E,(_ZN34_INTERNAL_63cf9f5a_4_k_cu_606e82774cuda3std3__45__cpo4rendE - _ZN34_INTERNAL_63cf9f5a_4_k_cu_606e82776thrust24THRUST_300001_SM_1000_NS12placeholders2_8E)
_ZN34_INTERNAL_63cf9f5a_4_k_cu_606e82776thrust24THRUST_300001_SM_1000_NS12placeholders2_8E:
	.zero		1
	.type		_ZN34_INTERNAL_63cf9f5a_4_k_cu_606e82774cuda3std3__45__cpo4rendE,@object
	.size		_ZN34_INTERNAL_63cf9f5a_4_k_cu_606e82774cuda3std3__45__cpo4rendE,(_ZN34_INTERNAL_63cf9f5a_4_k_cu_606e82774cuda3std6ranges3__45__cpo9iter_swapE - _ZN34_INTERNAL_63cf9f5a_4_k_cu_606e82774cuda3std3__45__cpo4rendE)
_ZN34_INTERNAL_63cf9f5a_4_k_cu_606e82774cuda3std3__45__cpo4rendE:
	.zero		1
	.type		_ZN34_INTERNAL_63cf9f5a_4_k_cu_606e82774cuda3std6ranges3__45__cpo9iter_swapE,@object
	.size		_ZN34_INTERNAL_63cf9f5a_4_k_cu_606e82774cuda3std6ranges3__45__cpo9iter_swapE,(_ZN34_INTERNAL_63cf9f5a_4_k_cu_606e82774cuda3std3__48unexpectE - _ZN34_INTERNAL_63cf9f5a_4_k_cu_606e82774cuda3std6ranges3__45__cpo9iter_swapE)
_ZN34_INTERNAL_63cf9f5a_4_k_cu_606e82774cuda3std6ranges3__45__cpo9iter_swapE:
	.zero		1
	.type		_ZN34_INTERNAL_63cf9f5a_4_k_cu_606e82774cuda3std3__48unexpectE,@object
	.size		_ZN34_INTERNAL_63cf9f5a_4_k_cu_606e82774cuda3std3__48unexpectE,(_ZN34_INTERNAL_63cf9f5a_4_k_cu_606e82776thrust24THRUST_300001_SM_1000_NS6system6detail10sequential3seqE - _ZN34_INTERNAL_63cf9f5a_4_k_cu_606e82774cuda3std3__48unexpectE)
_ZN34_INTERNAL_63cf9f5a_4_k_cu_606e82774cuda3std3__48unexpectE:
	.zero		1
	.type		_ZN34_INTERNAL_63cf9f5a_4_k_cu_606e82776thrust24THRUST_300001_SM_1000_NS6system6detail10sequential3seqE,@object
	.size		_ZN34_INTERNAL_63cf9f5a_4_k_cu_606e82776thrust24THRUST_300001_SM_1000_NS6system6detail10sequential3seqE,(.L_29 - _ZN34_INTERNAL_63cf9f5a_4_k_cu_606e82776thrust24THRUST_300001_SM_1000_NS6system6detail10sequential3seqE)
_ZN34_INTERNAL_63cf9f5a_4_k_cu_606e82776thrust24THRUST_300001_SM_1000_NS6system6detail10sequential3seqE:
	.zero		1
.L_29:


//--------------------- .nv.shared._Z12blockShufflePiS_S_ --------------------------
	.section	.nv.shared._Z12blockShufflePiS_S_,"aw",@nobits
	.sectionflags	@""
	.align	4
.nv.shared._Z12blockShufflePiS_S_:
	.zero		1152


//--------------------- .nv.constant0._ZN3cub18CUB_300001_SM_10006detail11EmptyKernelIvEEvv --------------------------
	.section	.nv.constant0._ZN3cub18CUB_300001_SM_10006detail11EmptyKernelIvEEvv,"a",@progbits
	.sectionflags	@""
	.align	4
.nv.constant0._ZN3cub18CUB_300001_SM_10006detail11EmptyKernelIvEEvv:
	.zero		896


//--------------------- .nv.constant0._Z12blockShufflePiS_S_ --------------------------
	.section	.nv.constant0._Z12blockShufflePiS_S_,"a",@progbits
	.sectionflags	@""
	.align	4
.nv.constant0._Z12blockShufflePiS_S_:
	.zero		920


//--------------------- SYMBOLS --------------------------

	.type		.nv.reservedSmem.offset0,@object
	.size		.nv.reservedSmem.offset0,0x4
	.type		.nv.reservedSmem.cap,@object
	.size		.nv.reservedSmem.cap,0x4
